//
// Generated by NVIDIA NVVM Compiler
//
// Compiler Build ID: CL-36424714
// Cuda compilation tools, release 13.0, V13.0.88
// Based on NVVM 20.0.0
//

.version 9.0
.target sm_100
.address_size 64

	// .globl	_Z7hashingv

.visible .entry _Z7hashingv()
{


	ret;

}


// ===== COMPILED SASS (sm_100) =====

	.target	sm_100

	.elftype	@"ET_EXEC"


//--------------------- .note.nv.tkinfo           --------------------------
	.section	.note.nv.tkinfo,"",@"SHT_NOTE"
	.sectionflags	@"SHF_NOTE_NV_TKINFO"
	.tkinfo
        /*0018*/ 	.word	0x00000002
        /*0030*/ 	.string	""
        /*0030*/ 	.string	"ptxas"
        /*0030*/ 	.string	"Cuda compilation tools, release 13.0, V13.0.88"
        /*0030*/ 	.string	"Build cuda_13.0.r13.0/compiler.36424714_0"
        /*0030*/ 	.string	"-arch sm_100 -m 64 "



//--------------------- .note.nv.cuinfo           --------------------------
	.section	.note.nv.cuinfo,"",@"SHT_NOTE"
	.sectionflags	@"SHF_NOTE_NV_CUINFO"
        /*0018*/ 	.short	0x0002
        /*001a*/ 	.short	0x0064
        /*001c*/ 	.short	0x0082
	.zero		2


//--------------------- .nv.info                  --------------------------
	.section	.nv.info,"",@"SHT_CUDA_INFO"
	.align	4


	//----- nvinfo : EIATTR_REGCOUNT
	.align		4
        /*0000*/ 	.byte	0x04, 0x2f
        /*0002*/ 	.short	(.L_1 - .L_0)
	.align		4
.L_0:
        /*0004*/ 	.word	index@(_Z7hashingv)
        /*0008*/ 	.word	0x00000004


	//----- nvinfo : EIATTR_FRAME_SIZE
	.align		4
.L_1:
        /*000c*/ 	.byte	0x04, 0x11
        /*000e*/ 	.short	(.L_3 - .L_2)
	.align		4
.L_2:
        /*0010*/ 	.word	index@(_Z7hashingv)
        /*0014*/ 	.word	0x00000000


	//----- nvinfo : EIATTR_MIN_STACK_SIZE
	.align		4
.L_3:
        /*0018*/ 	.byte	0x04, 0x12
        /*001a*/ 	.short	(.L_5 - .L_4)
	.align		4
.L_4:
        /*001c*/ 	.word	index@(_Z7hashingv)
        /*0020*/ 	.word	0x00000000
.L_5:


//--------------------- .nv.compat                --------------------------
	.section	.nv.compat,"",@"SHT_CUDA_COMPAT_INFO"
	.align	4
        /*0000*/ 	.byte	0x02, 0x09, 0x00, 0x00, 0x02, 0x02, 0x01, 0x00, 0x02, 0x05, 0x05, 0x00, 0x03, 0x07, 0x01, 0x01
        /*0010*/ 	.byte	0x02, 0x03, 0x00, 0x00, 0x02, 0x06, 0x01, 0x00, 0x04, 0x0b, 0x08, 0x00, 0x09, 0x00, 0x00, 0x00
        /*0020*/ 	.byte	0x00, 0x00, 0x00, 0x00


//--------------------- .nv.info._Z7hashingv      --------------------------
	.section	.nv.info._Z7hashingv,"",@"SHT_CUDA_INFO"
	.sectionflags	@""
	.align	4


	//----- nvinfo : EIATTR_CUDA_API_VERSION
	.align		4
        /*0000*/ 	.byte	0x04, 0x37
        /*0002*/ 	.short	(.L_7 - .L_6)
.L_6:
        /*0004*/ 	.word	0x00000082


	//----- nvinfo : EIATTR_SPARSE_MMA_MASK
	.align		4
.L_7:
        /*0008*/ 	.byte	0x03, 0x50
        /*000a*/ 	.short	0x0000


	//----- nvinfo : EIATTR_MAXREG_COUNT
	.align		4
        /*000c*/ 	.byte	0x03, 0x1b
        /*000e*/ 	.short	0x00ff


	//----- nvinfo : EIATTR_MERCURY_ISA_VERSION
	.align		4
        /*0010*/ 	.byte	0x03, 0x5f
        /*0012*/ 	.short	0x0101


	//----- nvinfo : EIATTR_VRC_CTA_INIT_COUNT
	.align		4
        /*0014*/ 	.byte	0x02, 0x4a
	.zero		1
	.zero		1


	//----- nvinfo : EIATTR_EXIT_INSTR_OFFSETS
	.align		4
        /*0018*/ 	.byte	0x04, 0x1c
        /*001a*/ 	.short	(.L_9 - .L_8)


	//   ....[0]....
.L_8:
        /*001c*/ 	.word	0x00000010


	//----- nvinfo : EIATTR_SW_WAR
	.align		4
.L_9:
        /*0020*/ 	.byte	0x04, 0x36
        /*0022*/ 	.short	(.L_11 - .L_10)
.L_10:
        /*0024*/ 	.word	0x00000008
.L_11:


//--------------------- .nv.callgraph             --------------------------
	.section	.nv.callgraph,"",@"SHT_CUDA_CALLGRAPH"
	.align	4
	.sectionentsize	8
	.align		4
        /*0000*/ 	.word	0x00000000
	.align		4
        /*0004*/ 	.word	0xffffffff
	.align		4
        /*0008*/ 	.word	0x00000000
	.align		4
        /*000c*/ 	.word	0xfffffffe
	.align		4
        /*0010*/ 	.word	0x00000000
	.align		4
        /*0014*/ 	.word	0xfffffffd
	.align		4
        /*0018*/ 	.word	0x00000000
	.align		4
        /*001c*/ 	.word	0xfffffffc


//--------------------- .text._Z7hashingv         --------------------------
	.section	.text._Z7hashingv,"ax",@progbits
	.align	128
        .global         _Z7hashingv
        .type           _Z7hashingv,@function
        .size           _Z7hashingv,(.L_x_1 - _Z7hashingv)
        .other          _Z7hashingv,@"STO_CUDA_ENTRY STV_DEFAULT"
_Z7hashingv:
.text._Z7hashingv:
[----:B------:R-:W-:Y:S01]  /*0000*/  LDC R1, c[0x0][0x37c] ;  /* 0x0000df00ff017b82 */ /* 0x000fe20000000800 */
[----:B------:R-:W-:Y:S05]  /*0010*/  EXIT ;  /* 0x000000000000794d */ /* 0x000fea0003800000 */
.L_x_0:
[----:B------:R-:W-:-:S00]  /*0020*/  BRA `(.L_x_0) ;  /* 0xfffffffc00fc7947 */ /* 0x000fc0000383ffff */
[----:B------:R-:W-:-:S00]  /*0030*/  NOP ;  /* 0x0000000000007918 */ /* 0x000fc00000000000 */
        /* <DEDUP_REMOVED lines=12> */
.L_x_1:


//--------------------- .nv.shared.reserved.0     --------------------------
	.section	.nv.shared.reserved.0,"aw",@nobits
	.weak		__nv_reservedSMEM_offset_0_alias
	.size		__nv_reservedSMEM_offset_0_alias, 0, 64
	.other		__nv_reservedSMEM_offset_0_alias,@"STO_CUDA_RESERVED_SHARED STV_DEFAULT"
__nv_reservedSMEM_offset_0_alias:
	.zero		0
	.zero		64


//--------------------- .nv.constant0._Z7hashingv --------------------------
	.section	.nv.constant0._Z7hashingv,"a",@progbits
	.sectionflags	@""
	.align	4
.nv.constant0._Z7hashingv:
	.zero		896


//--------------------- SYMBOLS --------------------------

	.type		.nv.reservedSmem.offset0,@object
	.size		.nv.reservedSmem.offset0,0x4
